//
// Generated by NVIDIA NVVM Compiler
//
// Compiler Build ID: CL-36424714
// Cuda compilation tools, release 13.0, V13.0.88
// Based on NVVM 20.0.0
//

.version 9.0
.target sm_100
.address_size 64

	// .globl	_ZN7gunrock4util11FlushKernelIvEEvv

.visible .entry _ZN7gunrock4util11FlushKernelIvEEvv()
{


	ret;

}


// ===== COMPILED SASS (sm_100) =====

	.target	sm_100

	.elftype	@"ET_EXEC"


//--------------------- .note.nv.tkinfo           --------------------------
	.section	.note.nv.tkinfo,"",@"SHT_NOTE"
	.sectionflags	@"SHF_NOTE_NV_TKINFO"
	.tkinfo
        /*0018*/ 	.word	0x00000002
        /*0030*/ 	.string	""
        /*0030*/ 	.string	"ptxas"
        /*0030*/ 	.string	"Cuda compilation tools, release 13.0, V13.0.88"
        /*0030*/ 	.string	"Build cuda_13.0.r13.0/compiler.36424714_0"
        /*0030*/ 	.string	"-arch sm_100 -m 64 "



//--------------------- .note.nv.cuinfo           --------------------------
	.section	.note.nv.cuinfo,"",@"SHT_NOTE"
	.sectionflags	@"SHF_NOTE_NV_CUINFO"
        /*0018*/ 	.short	0x0002
        /*001a*/ 	.short	0x0064
        /*001c*/ 	.short	0x0082
	.zero		2


//--------------------- .nv.info                  --------------------------
	.section	.nv.info,"",@"SHT_CUDA_INFO"
	.align	4


	//----- nvinfo : EIATTR_REGCOUNT
	.align		4
        /*0000*/ 	.byte	0x04, 0x2f
        /*0002*/ 	.short	(.L_1 - .L_0)
	.align		4
.L_0:
        /*0004*/ 	.word	index@(_ZN7gunrock4util11FlushKernelIvEEvv)
        /*0008*/ 	.word	0x00000004


	//----- nvinfo : EIATTR_FRAME_SIZE
	.align		4
.L_1:
        /*000c*/ 	.byte	0x04, 0x11
        /*000e*/ 	.short	(.L_3 - .L_2)
	.align		4
.L_2:
        /*0010*/ 	.word	index@(_ZN7gunrock4util11FlushKernelIvEEvv)
        /*0014*/ 	.word	0x00000000


	//----- nvinfo : EIATTR_MIN_STACK_SIZE
	.align		4
.L_3:
        /*0018*/ 	.byte	0x04, 0x12
        /*001a*/ 	.short	(.L_5 - .L_4)
	.align		4
.L_4:
        /*001c*/ 	.word	index@(_ZN7gunrock4util11FlushKernelIvEEvv)
        /*0020*/ 	.word	0x00000000
.L_5:


//--------------------- .nv.compat                --------------------------
	.section	.nv.compat,"",@"SHT_CUDA_COMPAT_INFO"
	.align	4
        /*0000*/ 	.byte	0x02, 0x09, 0x00, 0x00, 0x02, 0x02, 0x01, 0x00, 0x02, 0x05, 0x05, 0x00, 0x03, 0x07, 0x01, 0x01
        /*0010*/ 	.byte	0x02, 0x03, 0x00, 0x00, 0x02, 0x06, 0x01, 0x00, 0x04, 0x0b, 0x08, 0x00, 0x09, 0x00, 0x00, 0x00
        /*0020*/ 	.byte	0x00, 0x00, 0x00, 0x00


//--------------------- .nv.info._ZN7gunrock4util11FlushKernelIvEEvv --------------------------
	.section	.nv.info._ZN7gunrock4util11FlushKernelIvEEvv,"",@"SHT_CUDA_INFO"
	.sectionflags	@""
	.align	4


	//----- nvinfo : EIATTR_CUDA_API_VERSION
	.align		4
        /*0000*/ 	.byte	0x04, 0x37
        /*0002*/ 	.short	(.L_7 - .L_6)
.L_6:
        /*0004*/ 	.word	0x00000082


	//----- nvinfo : EIATTR_SPARSE_MMA_MASK
	.align		4
.L_7:
        /*0008*/ 	.byte	0x03, 0x50
        /*000a*/ 	.short	0x0000


	//----- nvinfo : EIATTR_MAXREG_COUNT
	.align		4
        /*000c*/ 	.byte	0x03, 0x1b
        /*000e*/ 	.short	0x00ff


	//----- nvinfo : EIATTR_MERCURY_ISA_VERSION
	.align		4
        /*0010*/ 	.byte	0x03, 0x5f
        /*0012*/ 	.short	0x0101


	//----- nvinfo : EIATTR_VRC_CTA_INIT_COUNT
	.align		4
        /*0014*/ 	.byte	0x02, 0x4a
	.zero		1
	.zero		1


	//----- nvinfo : EIATTR_EXIT_INSTR_OFFSETS
	.align		4
        /*0018*/ 	.byte	0x04, 0x1c
        /*001a*/ 	.short	(.L_9 - .L_8)


	//   ....[0]....
.L_8:
        /*001c*/ 	.word	0x00000010


	//----- nvinfo : EIATTR_SW_WAR
	.align		4
.L_9:
        /*0020*/ 	.byte	0x04, 0x36
        /*0022*/ 	.short	(.L_11 - .L_10)
.L_10:
        /*0024*/ 	.word	0x00000008
.L_11:


//--------------------- .nv.callgraph             --------------------------
	.section	.nv.callgraph,"",@"SHT_CUDA_CALLGRAPH"
	.align	4
	.sectionentsize	8
	.align		4
        /*0000*/ 	.word	0x00000000
	.align		4
        /*0004*/ 	.word	0xffffffff
	.align		4
        /*0008*/ 	.word	0x00000000
	.align		4
        /*000c*/ 	.word	0xfffffffe
	.align		4
        /*0010*/ 	.word	0x00000000
	.align		4
        /*0014*/ 	.word	0xfffffffd
	.align		4
        /*0018*/ 	.word	0x00000000
	.align		4
        /*001c*/ 	.word	0xfffffffc


//--------------------- .text._ZN7gunrock4util11FlushKernelIvEEvv --------------------------
	.section	.text._ZN7gunrock4util11FlushKernelIvEEvv,"ax",@progbits
	.align	128
        .global         _ZN7gunrock4util11FlushKernelIvEEvv
        .type           _ZN7gunrock4util11FlushKernelIvEEvv,@function
        .size           _ZN7gunrock4util11FlushKernelIvEEvv,(.L_x_1 - _ZN7gunrock4util11FlushKernelIvEEvv)
        .other          _ZN7gunrock4util11FlushKernelIvEEvv,@"STO_CUDA_ENTRY STV_DEFAULT"
_ZN7gunrock4util11FlushKernelIvEEvv:
.text._ZN7gunrock4util11FlushKernelIvEEvv:
[----:B------:R-:W-:Y:S01]  /*0000*/  LDC R1, c[0x0][0x37c] ;  /* 0x0000df00ff017b82 */ /* 0x000fe20000000800 */
[----:B------:R-:W-:Y:S05]  /*0010*/  EXIT ;  /* 0x000000000000794d */ /* 0x000fea0003800000 */
.L_x_0:
[----:B------:R-:W-:-:S00]  /*0020*/  BRA `(.L_x_0) ;  /* 0xfffffffc00fc7947 */ /* 0x000fc0000383ffff */
[----:B------:R-:W-:-:S00]  /*0030*/  NOP ;  /* 0x0000000000007918 */ /* 0x000fc00000000000 */
        /* <DEDUP_REMOVED lines=12> */
.L_x_1:


//--------------------- .nv.shared.reserved.0     --------------------------
	.section	.nv.shared.reserved.0,"aw",@nobits
	.weak		__nv_reservedSMEM_offset_0_alias
	.size		__nv_reservedSMEM_offset_0_alias, 0, 64
	.other		__nv_reservedSMEM_offset_0_alias,@"STO_CUDA_RESERVED_SHARED STV_DEFAULT"
__nv_reservedSMEM_offset_0_alias:
	.zero		0
	.zero		64


//--------------------- .nv.constant0._ZN7gunrock4util11FlushKernelIvEEvv --------------------------
	.section	.nv.constant0._ZN7gunrock4util11FlushKernelIvEEvv,"a",@progbits
	.sectionflags	@""
	.align	4
.nv.constant0._ZN7gunrock4util11FlushKernelIvEEvv:
	.zero		896


//--------------------- SYMBOLS --------------------------

	.type		.nv.reservedSmem.offset0,@object
	.size		.nv.reservedSmem.offset0,0x4
